	.headerflags	@"EF_CUDA_TEXMODE_UNIFIED EF_CUDA_64BIT_ADDRESS EF_CUDA_SM86 EF_CUDA_VIRTUAL_SM(EF_CUDA_SM86)"
	.elftype	@"ET_EXEC"


//--------------------- .nv.info                  --------------------------
	.section	.nv.info,"",@"SHT_CUDA_INFO"
	.align	4


	//----- nvinfo : EIATTR_REGCOUNT
	.align		4
        /*0000*/ 	.byte	0x04, 0x2f
        /*0002*/ 	.short	(.L_3 - .L_2)
	.align		4
.L_2:
        /*0004*/ 	.word	index@(triton_)
        /*0008*/ 	.word	0x00000028


	//----- nvinfo : EIATTR_MIN_STACK_SIZE
	.align		4
.L_3:
        /*000c*/ 	.byte	0x04, 0x12
        /*000e*/ 	.short	(.L_5 - .L_4)
	.align		4
.L_4:
        /*0010*/ 	.word	index@(triton_)
        /*0014*/ 	.word	0x00000000


	//----- nvinfo : EIATTR_FRAME_SIZE
	.align		4
.L_5:
        /*0018*/ 	.byte	0x04, 0x11
        /*001a*/ 	.short	(.L_7 - .L_6)
	.align		4
.L_6:
        /*001c*/ 	.word	index@(triton_)
        /*0020*/ 	.word	0x00000000


	//----- nvinfo : EIATTR_MIN_STACK_SIZE
	.align		4
.L_7:
        /*0024*/ 	.byte	0x04, 0x12
        /*0026*/ 	.short	(.L_9 - .L_8)
	.align		4
.L_8:
        /*0028*/ 	.word	index@(triton_)
        /*002c*/ 	.word	0x00000000
.L_9:


//--------------------- .nv.info.triton_          --------------------------
	.section	.nv.info.triton_,"",@"SHT_CUDA_INFO"
	.sectionflags	@""
	.align	4


	//----- nvinfo : EIATTR_CUDA_API_VERSION
	.align		4
        /*0000*/ 	.byte	0x04, 0x37
        /*0002*/ 	.short	(.L_11 - .L_10)
.L_10:
        /*0004*/ 	.word	0x0000007c


	//----- nvinfo : EIATTR_SW2861232_WAR
	.align		4
.L_11:
        /*0008*/ 	.byte	0x01, 0x35
	.zero		2


	//----- nvinfo : EIATTR_PARAM_CBANK
	.align		4
        /*000c*/ 	.byte	0x04, 0x0a
        /*000e*/ 	.short	(.L_13 - .L_12)
	.align		4
.L_12:
        /*0010*/ 	.word	index@(.nv.constant0.triton_)
        /*0014*/ 	.short	0x0160
        /*0016*/ 	.short	0x005c


	//----- nvinfo : EIATTR_CBANK_PARAM_SIZE
	.align		4
.L_13:
        /*0018*/ 	.byte	0x03, 0x19
        /*001a*/ 	.short	0x005c


	//----- nvinfo : EIATTR_KPARAM_INFO
	.align		4
        /*001c*/ 	.byte	0x04, 0x17
        /*001e*/ 	.short	(.L_15 - .L_14)
.L_14:
        /*0020*/ 	.word	0x00000000
        /*0024*/ 	.short	0x000b
        /*0026*/ 	.short	0x0058
        /*0028*/ 	.byte	0x00, 0xf0, 0x11, 0x00


	//----- nvinfo : EIATTR_KPARAM_INFO
	.align		4
.L_15:
        /*002c*/ 	.byte	0x04, 0x17
        /*002e*/ 	.short	(.L_17 - .L_16)
.L_16:
        /*0030*/ 	.word	0x00000000
        /*0034*/ 	.short	0x000a
        /*0036*/ 	.short	0x0050
        /*0038*/ 	.byte	0x00, 0xf0, 0x21, 0x00


	//----- nvinfo : EIATTR_KPARAM_INFO
	.align		4
.L_17:
        /*003c*/ 	.byte	0x04, 0x17
        /*003e*/ 	.short	(.L_19 - .L_18)
.L_18:
        /*0040*/ 	.word	0x00000000
        /*0044*/ 	.short	0x0009
        /*0046*/ 	.short	0x0048
        /*0048*/ 	.byte	0x00, 0xf0, 0x21, 0x00


	//----- nvinfo : EIATTR_KPARAM_INFO
	.align		4
.L_19:
        /*004c*/ 	.byte	0x04, 0x17
        /*004e*/ 	.short	(.L_21 - .L_20)
.L_20:
        /*0050*/ 	.word	0x00000000
        /*0054*/ 	.short	0x0008
        /*0056*/ 	.short	0x0040
        /*0058*/ 	.byte	0x00, 0xf0, 0x21, 0x00


	//----- nvinfo : EIATTR_KPARAM_INFO
	.align		4
.L_21:
        /*005c*/ 	.byte	0x04, 0x17
        /*005e*/ 	.short	(.L_23 - .L_22)
.L_22:
        /*0060*/ 	.word	0x00000000
        /*0064*/ 	.short	0x0007
        /*0066*/ 	.short	0x0038
        /*0068*/ 	.byte	0x00, 0xf0, 0x21, 0x00


	//----- nvinfo : EIATTR_KPARAM_INFO
	.align		4
.L_23:
        /*006c*/ 	.byte	0x04, 0x17
        /*006e*/ 	.short	(.L_25 - .L_24)
.L_24:
        /*0070*/ 	.word	0x00000000
        /*0074*/ 	.short	0x0006
        /*0076*/ 	.short	0x0030
        /*0078*/ 	.byte	0x00, 0xf0, 0x21, 0x00


	//----- nvinfo : EIATTR_KPARAM_INFO
	.align		4
.L_25:
        /*007c*/ 	.byte	0x04, 0x17
        /*007e*/ 	.short	(.L_27 - .L_26)
.L_26:
        /*0080*/ 	.word	0x00000000
        /*0084*/ 	.short	0x0005
        /*0086*/ 	.short	0x0028
        /*0088*/ 	.byte	0x00, 0xf0, 0x21, 0x00


	//----- nvinfo : EIATTR_KPARAM_INFO
	.align		4
.L_27:
        /*008c*/ 	.byte	0x04, 0x17
        /*008e*/ 	.short	(.L_29 - .L_28)
.L_28:
        /*0090*/ 	.word	0x00000000
        /*0094*/ 	.short	0x0004
        /*0096*/ 	.short	0x0020
        /*0098*/ 	.byte	0x00, 0xf0, 0x21, 0x00


	//----- nvinfo : EIATTR_KPARAM_INFO
	.align		4
.L_29:
        /*009c*/ 	.byte	0x04, 0x17
        /*009e*/ 	.short	(.L_31 - .L_30)
.L_30:
        /*00a0*/ 	.word	0x00000000
        /*00a4*/ 	.short	0x0003
        /*00a6*/ 	.short	0x0018
        /*00a8*/ 	.byte	0x00, 0xf0, 0x21, 0x00


	//----- nvinfo : EIATTR_KPARAM_INFO
	.align		4
.L_31:
        /*00ac*/ 	.byte	0x04, 0x17
        /*00ae*/ 	.short	(.L_33 - .L_32)
.L_32:
        /*00b0*/ 	.word	0x00000000
        /*00b4*/ 	.short	0x0002
        /*00b6*/ 	.short	0x0010
        /*00b8*/ 	.byte	0x00, 0xf0, 0x21, 0x00


	//----- nvinfo : EIATTR_KPARAM_INFO
	.align		4
.L_33:
        /*00bc*/ 	.byte	0x04, 0x17
        /*00be*/ 	.short	(.L_35 - .L_34)
.L_34:
        /*00c0*/ 	.word	0x00000000
        /*00c4*/ 	.short	0x0001
        /*00c6*/ 	.short	0x0008
        /*00c8*/ 	.byte	0x00, 0xf0, 0x21, 0x00


	//----- nvinfo : EIATTR_KPARAM_INFO
	.align		4
.L_35:
        /*00cc*/ 	.byte	0x04, 0x17
        /*00ce*/ 	.short	(.L_37 - .L_36)
.L_36:
        /*00d0*/ 	.word	0x00000000
        /*00d4*/ 	.short	0x0000
        /*00d6*/ 	.short	0x0000
        /*00d8*/ 	.byte	0x00, 0xf0, 0x21, 0x00


	//----- nvinfo : EIATTR_MAXREG_COUNT
	.align		4
.L_37:
        /*00dc*/ 	.byte	0x03, 0x1b
        /*00de*/ 	.short	0x00ff


	//----- nvinfo : EIATTR_EXIT_INSTR_OFFSETS
	.align		4
        /*00e0*/ 	.byte	0x04, 0x1c
        /*00e2*/ 	.short	(.L_39 - .L_38)


	//   ....[0]....
.L_38:
        /*00e4*/ 	.word	0x00000bf0


	//----- nvinfo : EIATTR_REQNTID
	.align		4
.L_39:
        /*00e8*/ 	.byte	0x04, 0x10
        /*00ea*/ 	.short	(.L_41 - .L_40)
.L_40:
        /*00ec*/ 	.word	0x00000080
        /*00f0*/ 	.word	0x00000001
        /*00f4*/ 	.word	0x00000001
.L_41:


//--------------------- .nv.callgraph             --------------------------
	.section	.nv.callgraph,"",@"SHT_CUDA_CALLGRAPH"
	.align	4
	.sectionentsize	8
	.align		4
        /*0000*/ 	.word	0x00000000
	.align		4
        /*0004*/ 	.word	0xffffffff
	.align		4
        /*0008*/ 	.word	0x00000000
	.align		4
        /*000c*/ 	.word	0xfffffffe
	.align		4
        /*0010*/ 	.word	0x00000000
	.align		4
        /*0014*/ 	.word	0xfffffffd
	.align		4
        /*0018*/ 	.word	0x00000000
	.align		4
        /*001c*/ 	.word	0xfffffffc


//--------------------- .nv.rel.action            --------------------------
	.section	.nv.rel.action,"",@"SHT_CUDA_RELOCINFO"
	.align	8
	.sectionentsize	8
        /*0000*/ 	.byte	0x73, 0x00, 0x00, 0x00, 0x00, 0x00, 0x00, 0x00, 0x00, 0x00, 0x00, 0x11, 0x25, 0x00, 0x05, 0x36


//--------------------- .nv.constant4             --------------------------
	.section	.nv.constant4,"a",@progbits
	.align	8
	.align		8
.nv.constant4:
        /*0000*/ 	.dword	_$_str
	.align		8
        /*0008*/ 	.dword	_$_str_$_2


//--------------------- .nv.constant0.triton_     --------------------------
	.section	.nv.constant0.triton_,"a",@progbits
	.sectionflags	@""
	.align	4
.nv.constant0.triton_:
	.zero		444


//--------------------- .text.triton_             --------------------------
	.section	.text.triton_,"ax",@progbits
	.sectioninfo	@"SHI_REGISTERS=40"
	.align	128
        .global         triton_
        .type           triton_,@function
        .size           triton_,(.L_x_1 - triton_)
        .other          triton_,@"STO_CUDA_ENTRY STV_DEFAULT"
triton_:
.text.triton_:
[----:B------:R-:W-:Y:S02]  /*0000*/  MOV R1, c[0x0][0x28] ;  /* 0x00000a0000017a02 */ /* 0x000fe40000000f00 */
[----:B------:R-:W0:Y:S01]  /*0010*/  S2R R0, SR_TID.X ;  /* 0x0000000000007919 */ /* 0x000e220000002100 */
[----:B------:R-:W-:-:S03]  /*0020*/  ULDC.64 UR4, c[0x0][0x118] ;  /* 0x0000460000047ab9 */ /* 0x000fc60000000a00 */
[----:B------:R-:W1:Y:S01]  /*0030*/  S2R R3, SR_CTAID.X ;  /* 0x0000000000037919 */ /* 0x000e620000002500 */
[----:B0-----:R-:W-:Y:S02]  /*0040*/  SHF.L.U32 R0, R0, 0x2, RZ ;  /* 0x0000000200007819 */ /* 0x001fe400000006ff */
[----:B-1----:R-:W-:Y:S02]  /*0050*/  SHF.R.S32.HI R2, RZ, 0x15, R3 ;  /* 0x00000015ff027819 */ /* 0x002fe40000011403 */
[----:B------:R-:W-:Y:S02]  /*0060*/  LOP3.LUT R0, R0, 0x1fc, RZ, 0xc0, !PT ;  /* 0x000001fc00007812 */ /* 0x000fe400078ec0ff */
[----:B------:R-:W-:Y:S02]  /*0070*/  SGXT R2, R2, 0x1 ;  /* 0x000000010202781a */ /* 0x000fe40000000200 */
[----:B------:R-:W-:Y:S02]  /*0080*/  LEA R3, R3, R0, 0xa ;  /* 0x0000000003037211 */ /* 0x000fe400078e50ff */
[----:B------:R-:W-:-:S02]  /*0090*/  MOV R0, 0x4 ;  /* 0x0000000400007802 */ /* 0x000fc40000000f00 */
[----:B------:R-:W-:-:S04]  /*00a0*/  LEA.HI R2, R2, R3, RZ, 0x7 ;  /* 0x0000000302027211 */ /* 0x000fc800078f38ff */
[----:B------:R-:W-:-:S04]  /*00b0*/  LOP3.LUT R2, R2, 0xffffff80, RZ, 0xc0, !PT ;  /* 0xffffff8002027812 */ /* 0x000fc800078ec0ff */
[----:B------:R-:W-:-:S05]  /*00c0*/  IADD3 R33, R3, -R2, RZ ;  /* 0x8000000203217210 */ /* 0x000fca0007ffe0ff */
[----:B------:R-:W-:-:S06]  /*00d0*/  IMAD.WIDE R4, R33, R0, c[0x0][0x178] ;  /* 0x00005e0021047625 */ /* 0x000fcc00078e0200 */
[----:B------:R-:W2:Y:S01]  /*00e0*/  LDG.E.EL.128 R4, [R4.64] ;  /* 0x0000000404047981 */ /* 0x000ea2000c2e1d00 */
[----:B------:R-:W-:-:S06]  /*00f0*/  IMAD.WIDE R8, R33, R0, c[0x0][0x1a0] ;  /* 0x0000680021087625 */ /* 0x000fcc00078e0200 */
[----:B------:R-:W3:Y:S01]  /*0100*/  LDG.E.EL.128 R8, [R8.64] ;  /* 0x0000000408087981 */ /* 0x000ee2000c2e1d00 */
[----:B------:R-:W-:-:S04]  /*0110*/  IMAD.WIDE R16, R33, R0, c[0x0][0x170] ;  /* 0x00005c0021107625 */ /* 0x000fc800078e0200 */
[-C--:B------:R-:W-:Y:S02]  /*0120*/  IMAD.WIDE R34, R3, R0.reuse, c[0x0][0x168] ;  /* 0x00005a0003227625 */ /* 0x080fe400078e0200 */
[----:B------:R-:W4:Y:S04]  /*0130*/  LDG.E.EL.128 R16, [R16.64] ;  /* 0x0000000410107981 */ /* 0x000f28000c2e1d00 */
[----:B------:R0:W4:Y:S04]  /*0140*/  LDG.E.128 R12, [R34.64] ;  /* 0x00000004220c7981 */ /* 0x000128000c1e1d00 */
[----:B------:R0:W5:Y:S01]  /*0150*/  LDG.E.128 R20, [R34.64+0x800] ;  /* 0x0008000422147981 */ /* 0x000162000c1e1d00 */
[----:B------:R-:W-:-:S04]  /*0160*/  IMAD.WIDE R24, R33, R0, c[0x0][0x180] ;  /* 0x0000600021187625 */ /* 0x000fc800078e0200 */
[----:B------:R-:W-:Y:S02]  /*0170*/  IMAD.WIDE R28, R33, R0, c[0x0][0x188] ;  /* 0x00006200211c7625 */ /* 0x000fe400078e0200 */
[----:B------:R-:W3:Y:S04]  /*0180*/  LDG.E.EL.128 R24, [R24.64] ;  /* 0x0000000418187981 */ /* 0x000ee8000c2e1d00 */
[----:B------:R-:W3:Y:S01]  /*0190*/  LDG.E.EL.128 R28, [R28.64] ;  /* 0x000000041c1c7981 */ /* 0x000ee2000c2e1d00 */
[----:B------:R-:W-:Y:S01]  /*01a0*/  MOV R2, 0x3e800000 ;  /* 0x3e80000000027802 */ /* 0x000fe20000000f00 */
[----:B--2---:R-:W-:Y:S01]  /*01b0*/  FADD R32, R4, 9.9999997473787516356e-06 ;  /* 0x3727c5ac04207421 */ /* 0x004fe20000000000 */
[----:B------:R-:W-:-:S03]  /*01c0*/  FADD R5, R5, 9.9999997473787516356e-06 ;  /* 0x3727c5ac05057421 */ /* 0x000fc60000000000 */
[----:B------:R-:W1:Y:S01]  /*01d0*/  MUFU.SQRT R36, R32 ;  /* 0x0000002000247308 */ /* 0x000e620000002000 */
[----:B------:R-:W-:-:S07]  /*01e0*/  FADD R6, R6, 9.9999997473787516356e-06 ;  /* 0x3727c5ac06067421 */ /* 0x000fce0000000000 */
[----:B------:R-:W2:Y:S08]  /*01f0*/  MUFU.SQRT R4, R5 ;  /* 0x0000000500047308 */ /* 0x000eb00000002000 */
[----:B0-----:R-:W0:Y:S01]  /*0200*/  MUFU.SQRT R34, R6 ;  /* 0x0000000600227308 */ /* 0x001e220000002000 */
[----:B-1----:R-:W-:Y:S02]  /*0210*/  FSETP.GT.AND P1, PT, R36, 8.50705917302346158658e+37, PT ;  /* 0x7e8000002400780b */ /* 0x002fe40003f24000 */
[----:B--2---:R-:W-:-:S02]  /*0220*/  FSETP.GT.AND P0, PT, R4, 8.50705917302346158658e+37, PT ;  /* 0x7e8000000400780b */ /* 0x004fc40003f04000 */
[----:B------:R-:W-:Y:S02]  /*0230*/  FSETP.GEU.AND P3, PT, R4, 1.175494350822287508e-38, PT ;  /* 0x008000000400780b */ /* 0x000fe40003f6e000 */
[----:B------:R-:W-:-:S07]  /*0240*/  FSETP.GEU.AND P2, PT, R36, 1.175494350822287508e-38, PT ;  /* 0x008000002400780b */ /* 0x000fce0003f4e000 */
[----:B------:R-:W-:Y:S01]  /*0250*/  @P1 FMUL R36, R36, 0.25 ;  /* 0x3e80000024241820 */ /* 0x000fe20000400000 */
[----:B------:R-:W-:Y:S02]  /*0260*/  FSEL R37, R2, 1, P1 ;  /* 0x3f80000002257808 */ /* 0x000fe40000800000 */
[C---:B0-----:R-:W-:Y:S02]  /*0270*/  FSETP.GT.AND P1, PT, R34.reuse, 8.50705917302346158658e+37, PT ;  /* 0x7e8000002200780b */ /* 0x041fe40003f24000 */
[----:B------:R-:W-:Y:S01]  /*0280*/  FSETP.GEU.AND P4, PT, R34, 1.175494350822287508e-38, PT ;  /* 0x008000002200780b */ /* 0x000fe20003f8e000 */
[----:B------:R-:W-:Y:S01]  /*0290*/  @P0 FMUL R4, R4, 0.25 ;  /* 0x3e80000004040820 */ /* 0x000fe20000400000 */
[----:B------:R-:W-:-:S03]  /*02a0*/  FADD R7, R7, 9.9999997473787516356e-06 ;  /* 0x3727c5ac07077421 */ /* 0x000fc60000000000 */
[----:B------:R-:W-:Y:S01]  /*02b0*/  @!P3 FMUL R4, R4, 16777216 ;  /* 0x4b8000000404b820 */ /* 0x000fe20000400000 */
[----:B------:R0:W1:Y:S05]  /*02c0*/  MUFU.SQRT R35, R7 ;  /* 0x0000000700237308 */ /* 0x00006a0000002000 */
[----:B------:R-:W-:-:S03]  /*02d0*/  @P1 FMUL R34, R34, 0.25 ;  /* 0x3e80000022221820 */ /* 0x000fc60000400000 */
[----:B------:R-:W2:Y:S01]  /*02e0*/  MUFU.RCP R6, R4 ;  /* 0x0000000400067308 */ /* 0x000ea20000001000 */
[----:B------:R-:W-:Y:S01]  /*02f0*/  @!P4 FMUL R34, R34, 16777216 ;  /* 0x4b8000002222c820 */ /* 0x000fe20000400000 */
[----:B------:R-:W-:Y:S01]  /*0300*/  FSEL R5, R2, 1, P0 ;  /* 0x3f80000002057808 */ /* 0x000fe20000000000 */
[----:B------:R-:W-:Y:S01]  /*0310*/  @!P2 FMUL R36, R36, 16777216 ;  /* 0x4b8000002424a820 */ /* 0x000fe20000400000 */
[----:B---3--:R-:W-:-:S04]  /*0320*/  FADD R8, R8, 9.9999997473787516356e-06 ;  /* 0x3727c5ac08087421 */ /* 0x008fc80000000000 */
[----:B------:R-:W3:Y:S01]  /*0330*/  MUFU.RCP R34, R34 ;  /* 0x0000002200227308 */ /* 0x000ee20000001000 */
[----:B------:R-:W-:Y:S01]  /*0340*/  @!P3 FMUL R5, R5, 16777216 ;  /* 0x4b8000000505b820 */ /* 0x000fe20000400000 */
[----:B0-----:R-:W-:Y:S01]  /*0350*/  FADD R7, R9, 9.9999997473787516356e-06 ;  /* 0x3727c5ac09077421 */ /* 0x001fe20000000000 */
[----:B------:R-:W-:Y:S01]  /*0360*/  @!P2 FMUL R37, R37, 16777216 ;  /* 0x4b8000002525a820 */ /* 0x000fe20000400000 */
[----:B-1----:R-:W-:-:S04]  /*0370*/  FSETP.GT.AND P2, PT, R35, 8.50705917302346158658e+37, PT ;  /* 0x7e8000002300780b */ /* 0x002fc80003f44000 */
[----:B------:R-:W0:Y:S01]  /*0380*/  MUFU.RCP R36, R36 ;  /* 0x0000002400247308 */ /* 0x000e220000001000 */
[----:B--2---:R-:W-:Y:S01]  /*0390*/  FMUL R6, R6, R5 ;  /* 0x0000000506067220 */ /* 0x004fe20000400000 */
[----:B------:R-:W-:-:S06]  /*03a0*/  FSEL R5, R2, 1, P1 ;  /* 0x3f80000002057808 */ /* 0x000fcc0000800000 */
[----:B------:R-:W1:Y:S01]  /*03b0*/  MUFU.SQRT R8, R8 ;  /* 0x0000000800087308 */ /* 0x000e620000002000 */
[----:B------:R-:W-:Y:S01]  /*03c0*/  @!P4 FMUL R5, R5, 16777216 ;  /* 0x4b8000000505c820 */ /* 0x000fe20000400000 */
[----:B------:R-:W-:Y:S01]  /*03d0*/  FSETP.GEU.AND P5, PT, R35, 1.175494350822287508e-38, PT ;  /* 0x008000002300780b */ /* 0x000fe20003fae000 */
[----:B------:R-:W-:Y:S01]  /*03e0*/  FADD R10, R10, 9.9999997473787516356e-06 ;  /* 0x3727c5ac0a0a7421 */ /* 0x000fe20000000000 */
[----:B------:R-:W-:Y:S01]  /*03f0*/  FADD R11, R11, 9.9999997473787516356e-06 ;  /* 0x3727c5ac0b0b7421 */ /* 0x000fe20000000000 */
[----:B---3--:R-:W-:-:S03]  /*0400*/  FMUL R5, R34, R5 ;  /* 0x0000000522057220 */ /* 0x008fc60000400000 */
[----:B------:R-:W2:Y:S01]  /*0410*/  MUFU.SQRT R7, R7 ;  /* 0x0000000700077308 */ /* 0x000ea20000002000 */
[----:B0-----:R-:W-:Y:S01]  /*0420*/  FMUL R32, R36, R37 ;  /* 0x0000002524207220 */ /* 0x001fe20000400000 */
[----:B------:R-:W-:-:S06]  /*0430*/  @P2 FMUL R35, R35, 0.25 ;  /* 0x3e80000023232820 */ /* 0x000fcc0000400000 */
[----:B------:R-:W0:Y:S01]  /*0440*/  MUFU.SQRT R34, R11 ;  /* 0x0000000b00227308 */ /* 0x000e220000002000 */
[----:B------:R-:W-:Y:S02]  /*0450*/  FSEL R37, R2, 1, P2 ;  /* 0x3f80000002257808 */ /* 0x000fe40001000000 */
[----:B-1----:R-:W-:-:S05]  /*0460*/  FSETP.GT.AND P6, PT, R8, 8.50705917302346158658e+37, PT ;  /* 0x7e8000000800780b */ /* 0x002fca0003fc4000 */
[----:B------:R-:W1:Y:S01]  /*0470*/  MUFU.SQRT R10, R10 ;  /* 0x0000000a000a7308 */ /* 0x000e620000002000 */
[----:B------:R-:W-:Y:S01]  /*0480*/  @!P5 FMUL R35, R35, 16777216 ;  /* 0x4b8000002323d820 */ /* 0x000fe20000400000 */
[----:B------:R-:W-:Y:S01]  /*0490*/  @!P5 FMUL R37, R37, 16777216 ;  /* 0x4b8000002525d820 */ /* 0x000fe20000400000 */
[----:B--2---:R-:W-:Y:S01]  /*04a0*/  FSETP.GT.AND P5, PT, R7, 8.50705917302346158658e+37, PT ;  /* 0x7e8000000700780b */ /* 0x004fe20003fa4000 */
[----:B----4-:R-:W-:Y:S01]  /*04b0*/  FADD R9, R12, -R16 ;  /* 0x800000100c097221 */ /* 0x010fe20000000000 */
[----:B------:R-:W-:-:S03]  /*04c0*/  FSETP.GEU.AND P4, PT, R8, 1.175494350822287508e-38, PT ;  /* 0x008000000800780b */ /* 0x000fc60003f8e000 */
[----:B------:R5:W2:Y:S01]  /*04d0*/  MUFU.RCP R4, R35 ;  /* 0x0000002300047308 */ /* 0x000aa20000001000 */
[----:B------:R-:W-:Y:S02]  /*04e0*/  FSETP.GEU.AND P3, PT, R7, 1.175494350822287508e-38, PT ;  /* 0x008000000700780b */ /* 0x000fe40003f6e000 */
[----:B0-----:R-:W-:Y:S01]  /*04f0*/  FSETP.GT.AND P1, PT, R34, 8.50705917302346158658e+37, PT ;  /* 0x7e8000002200780b */ /* 0x001fe20003f24000 */
[----:B------:R-:W-:Y:S01]  /*0500*/  FMUL R9, R32, R9 ;  /* 0x0000000920097220 */ /* 0x000fe20000400000 */
[----:B-----5:R-:W-:Y:S01]  /*0510*/  FADD R35, R20, -R16 ;  /* 0x8000001014237221 */ /* 0x020fe20000000000 */
[----:B-1----:R-:W-:Y:S01]  /*0520*/  FSETP.GT.AND P2, PT, R10, 8.50705917302346158658e+37, PT ;  /* 0x7e8000000a00780b */ /* 0x002fe20003f44000 */
[----:B------:R-:W-:Y:S02]  /*0530*/  @P6 FMUL R8, R8, 0.25 ;  /* 0x3e80000008086820 */ /* 0x000fe40000400000 */
[----:B------:R-:W-:Y:S01]  /*0540*/  FMUL R35, R32, R35 ;  /* 0x0000002320237220 */ /* 0x000fe20000400000 */
[----:B------:R-:W-:-:S02]  /*0550*/  FSEL R32, R2, 1, P6 ;  /* 0x3f80000002207808 */ /* 0x000fc40003000000 */
[----:B------:R-:W-:Y:S02]  /*0560*/  FSETP.GEU.AND P6, PT, R34, 1.175494350822287508e-38, PT ;  /* 0x008000002200780b */ /* 0x000fe40003fce000 */
[----:B------:R-:W-:Y:S01]  /*0570*/  FSETP.GEU.AND P0, PT, R10, 1.175494350822287508e-38, PT ;  /* 0x008000000a00780b */ /* 0x000fe20003f0e000 */
[----:B------:R-:W-:Y:S01]  /*0580*/  @P5 FMUL R7, R7, 0.25 ;  /* 0x3e80000007075820 */ /* 0x000fe20000400000 */
[--C-:B------:R-:W-:Y:S01]  /*0590*/  FADD R13, R13, -R17.reuse ;  /* 0x800000110d0d7221 */ /* 0x100fe20000000000 */
[----:B------:R-:W-:Y:S01]  /*05a0*/  FADD R21, R21, -R17 ;  /* 0x8000001115157221 */ /* 0x000fe20000000000 */
[----:B------:R-:W-:Y:S01]  /*05b0*/  @!P4 FMUL R8, R8, 16777216 ;  /* 0x4b8000000808c820 */ /* 0x000fe20000400000 */
[----:B------:R-:W-:Y:S01]  /*05c0*/  @!P3 FMUL R7, R7, 16777216 ;  /* 0x4b8000000707b820 */ /* 0x000fe20000400000 */
[----:B------:R-:W-:Y:S01]  /*05d0*/  @P1 FMUL R34, R34, 0.25 ;  /* 0x3e80000022221820 */ /* 0x000fe20000400000 */
[----:B------:R-:W-:Y:S01]  /*05e0*/  FMUL R16, R6, R13 ;  /* 0x0000000d06107220 */ /* 0x000fe20000400000 */
[----:B------:R-:W-:Y:S01]  /*05f0*/  @P2 FMUL R10, R10, 0.25 ;  /* 0x3e8000000a0a2820 */ /* 0x000fe20000400000 */
[----:B------:R-:W-:Y:S01]  /*0600*/  FMUL R6, R6, R21 ;  /* 0x0000001506067220 */ /* 0x000fe20000400000 */
[--C-:B------:R-:W-:Y:S01]  /*0610*/  FADD R14, R14, -R18.reuse ;  /* 0x800000120e0e7221 */ /* 0x100fe20000000000 */
[----:B------:R-:W-:Y:S01]  /*0620*/  FADD R22, R22, -R18 ;  /* 0x8000001216167221 */ /* 0x000fe20000000000 */
[----:B------:R0:W1:Y:S01]  /*0630*/  MUFU.RCP R21, R8 ;  /* 0x0000000800157308 */ /* 0x0000620000001000 */
[----:B------:R-:W-:Y:S01]  /*0640*/  @!P6 FMUL R34, R34, 16777216 ;  /* 0x4b8000002222e820 */ /* 0x000fe20000400000 */
[----:B--2---:R-:W-:Y:S01]  /*0650*/  FMUL R4, R4, R37 ;  /* 0x0000002504047220 */ /* 0x004fe20000400000 */
[--C-:B------:R-:W-:Y:S01]  /*0660*/  FADD R15, R15, -R19.reuse ;  /* 0x800000130f0f7221 */ /* 0x100fe20000000000 */
[----:B------:R-:W-:Y:S01]  /*0670*/  @!P0 FMUL R10, R10, 16777216 ;  /* 0x4b8000000a0a8820 */ /* 0x000fe20000400000 */
[----:B------:R-:W-:-:S03]  /*0680*/  FADD R23, R23, -R19 ;  /* 0x8000001317177221 */ /* 0x000fc60000000000 */
[----:B------:R2:W3:Y:S01]  /*0690*/  MUFU.RCP R20, R7 ;  /* 0x0000000700147308 */ /* 0x0004e20000001000 */
[C---:B------:R-:W-:Y:S01]  /*06a0*/  FMUL R11, R5.reuse, R14 ;  /* 0x0000000e050b7220 */ /* 0x040fe20000400000 */
[----:B------:R-:W-:Y:S01]  /*06b0*/  FMUL R13, R5, R22 ;  /* 0x00000016050d7220 */ /* 0x000fe20000400000 */
[C-C-:B------:R-:W-:Y:S01]  /*06c0*/  FFMA R5, R25.reuse, R16, R29.reuse ;  /* 0x0000001019057223 */ /* 0x140fe2000000001d */
[C---:B------:R-:W-:Y:S01]  /*06d0*/  FMUL R12, R4.reuse, R15 ;  /* 0x0000000f040c7220 */ /* 0x040fe20000400000 */
[----:B------:R-:W-:Y:S01]  /*06e0*/  FFMA R29, R25, R6, R29 ;  /* 0x00000006191d7223 */ /* 0x000fe2000000001d */
[----:B------:R-:W-:Y:S01]  /*06f0*/  FMUL R14, R4, R23 ;  /* 0x00000017040e7220 */ /* 0x000fe20000400000 */
[----:B------:R-:W-:Y:S01]  /*0700*/  FSEL R25, R2, 1, P5 ;  /* 0x3f80000002197808 */ /* 0x000fe20002800000 */
[----:B------:R4:W5:Y:S01]  /*0710*/  MUFU.RCP R22, R10 ;  /* 0x0000000a00167308 */ /* 0x0009620000001000 */
[----:B------:R-:W-:Y:S01]  /*0720*/  FFMA R4, R24, R9, R28 ;  /* 0x0000000918047223 */ /* 0x000fe2000000001c */
[----:B0-----:R-:W-:Y:S01]  /*0730*/  IMAD.WIDE R8, R33, R0, c[0x0][0x198] ;  /* 0x0000660021087625 */ /* 0x001fe200078e0200 */
[----:B--2---:R-:W-:-:S05]  /*0740*/  FFMA R7, R27, R12, R31 ;  /* 0x0000000c1b077223 */ /* 0x004fca000000001f */
[----:B------:R-:W0:Y:S01]  /*0750*/  MUFU.RCP R34, R34 ;  /* 0x0000002200227308 */ /* 0x000e220000001000 */
[----:B------:R-:W-:Y:S01]  /*0760*/  IMAD.WIDE R36, R3, R0, c[0x0][0x190] ;  /* 0x0000640003247625 */ /* 0x000fe200078e0200 */
[----:B------:R-:W-:Y:S01]  /*0770*/  FFMA R31, R27, R14, R31 ;  /* 0x0000000e1b1f7223 */ /* 0x000fe2000000001f */
[----:B------:R-:W-:Y:S01]  /*0780*/  @!P4 FMUL R32, R32, 16777216 ;  /* 0x4b8000002020c820 */ /* 0x000fe20000400000 */
[----:B------:R-:W-:Y:S01]  /*0790*/  @!P3 FMUL R25, R25, 16777216 ;  /* 0x4b8000001919b820 */ /* 0x000fe20000400000 */
[----:B------:R-:W-:Y:S01]  /*07a0*/  FSEL R23, R2, 1, P2 ;  /* 0x3f80000002177808 */ /* 0x000fe20001000000 */
[----:B------:R-:W-:Y:S01]  /*07b0*/  FFMA R6, R26, R11, R30 ;  /* 0x0000000b1a067223 */ /* 0x000fe2000000001e */
[----:B------:R-:W-:Y:S01]  /*07c0*/  FSEL R27, R2, 1, P1 ;  /* 0x3f800000021b7808 */ /* 0x000fe20000800000 */
[----:B------:R-:W2:Y:S01]  /*07d0*/  LDG.E.128 R16, [R36.64] ;  /* 0x0000000424107981 */ /* 0x000ea2000c1e1d00 */
[----:B------:R-:W-:Y:S01]  /*07e0*/  FFMA R28, R24, R35, R28 ;  /* 0x00000023181c7223 */ /* 0x000fe2000000001c */
[----:B-1----:R-:W-:Y:S01]  /*07f0*/  FMUL R32, R21, R32 ;  /* 0x0000002015207220 */ /* 0x002fe20000400000 */
[----:B---3--:R-:W-:Y:S01]  /*0800*/  FMUL R2, R20, R25 ;  /* 0x0000001914027220 */ /* 0x008fe20000400000 */
[----:B----4-:R-:W2:Y:S01]  /*0810*/  LDG.E.EL.128 R8, [R8.64] ;  /* 0x0000000408087981 */ /* 0x010ea2000c2e1d00 */
[----:B------:R-:W-:Y:S01]  /*0820*/  IMAD.WIDE R20, R33, R0, c[0x0][0x1a8] ;  /* 0x00006a0021147625 */ /* 0x000fe200078e0200 */
[----:B------:R-:W-:Y:S01]  /*0830*/  @!P0 FMUL R23, R23, 16777216 ;  /* 0x4b80000017178820 */ /* 0x000fe20000400000 */
[----:B------:R-:W-:-:S02]  /*0840*/  @!P6 FMUL R27, R27, 16777216 ;  /* 0x4b8000001b1be820 */ /* 0x000fc40000400000 */
[----:B------:R-:W-:Y:S01]  /*0850*/  IMAD.WIDE R24, R33, R0, c[0x0][0x1b0] ;  /* 0x00006c0021187625 */ /* 0x000fe200078e0200 */
[----:B------:R-:W-:Y:S02]  /*0860*/  FFMA R30, R26, R13, R30 ;  /* 0x0000000d1a1e7223 */ /* 0x000fe4000000001e */
[----:B------:R-:W3:Y:S01]  /*0870*/  LDG.E.128 R12, [R36.64+0x800] ;  /* 0x00080004240c7981 */ /* 0x000ee2000c1e1d00 */
[----:B-----5:R-:W-:Y:S01]  /*0880*/  FMUL R33, R22, R23 ;  /* 0x0000001716217220 */ /* 0x020fe20000400000 */
[----:B0-----:R-:W-:Y:S02]  /*0890*/  FMUL R34, R34, R27 ;  /* 0x0000001b22227220 */ /* 0x001fe40000400000 */
[----:B------:R-:W4:Y:S04]  /*08a0*/  LDG.E.EL.128 R20, [R20.64] ;  /* 0x0000000414147981 */ /* 0x000f28000c2e1d00 */
[----:B------:R-:W4:Y:S01]  /*08b0*/  LDG.E.EL.128 R24, [R24.64] ;  /* 0x0000000418187981 */ /* 0x000f22000c2e1d00 */
[----:B--2---:R-:W-:Y:S01]  /*08c0*/  FADD R35, R16, -R8 ;  /* 0x8000000810237221 */ /* 0x004fe20000000000 */
[----:B------:R-:W-:Y:S01]  /*08d0*/  FADD R17, R17, -R9 ;  /* 0x8000000911117221 */ /* 0x000fe20000000000 */
[----:B------:R-:W-:-:S02]  /*08e0*/  FADD R18, R18, -R10 ;  /* 0x8000000a12127221 */ /* 0x000fc40000000000 */
[----:B------:R-:W-:Y:S01]  /*08f0*/  FMUL R35, R32, R35 ;  /* 0x0000002320237220 */ /* 0x000fe20000400000 */
[----:B------:R-:W-:Y:S01]  /*0900*/  FADD R19, R19, -R11 ;  /* 0x8000000b13137221 */ /* 0x000fe20000000000 */
[----:B---3--:R-:W-:Y:S01]  /*0910*/  FADD R13, R13, -R9 ;  /* 0x800000090d0d7221 */ /* 0x008fe20000000000 */
[----:B------:R-:W-:Y:S01]  /*0920*/  FADD R37, R12, -R8 ;  /* 0x800000080c257221 */ /* 0x000fe20000000000 */
[----:B------:R-:W-:Y:S01]  /*0930*/  FADD R14, R14, -R10 ;  /* 0x8000000a0e0e7221 */ /* 0x000fe20000000000 */
[----:B------:R-:W-:Y:S01]  /*0940*/  FADD R15, R15, -R11 ;  /* 0x8000000b0f0f7221 */ /* 0x000fe20000000000 */
[C---:B------:R-:W-:Y:S01]  /*0950*/  FMUL R8, R2.reuse, R17 ;  /* 0x0000001102087220 */ /* 0x040fe20000400000 */
[----:B------:R-:W-:Y:S01]  /*0960*/  FMUL R10, R2, R13 ;  /* 0x0000000d020a7220 */ /* 0x000fe20000400000 */
[C---:B------:R-:W-:Y:S01]  /*0970*/  FMUL R9, R33.reuse, R18 ;  /* 0x0000001221097220 */ /* 0x040fe20000400000 */
[----:B----4-:R-:W-:Y:S01]  /*0980*/  FFMA R35, R20, R35, R24 ;  /* 0x0000002314237223 */ /* 0x010fe20000000018 */
[----:B------:R-:W-:Y:S01]  /*0990*/  FMUL R2, R34, R19 ;  /* 0x0000001322027220 */ /* 0x000fe20000400000 */
[----:B------:R-:W-:Y:S01]  /*09a0*/  FMUL R37, R32, R37 ;  /* 0x0000002520257220 */ /* 0x000fe20000400000 */
[----:B------:R-:W-:Y:S01]  /*09b0*/  FMUL R33, R33, R14 ;  /* 0x0000000e21217220 */ /* 0x000fe20000400000 */
[----:B------:R-:W-:Y:S01]  /*09c0*/  FMUL R34, R34, R15 ;  /* 0x0000000f22227220 */ /* 0x000fe20000400000 */
[----:B------:R-:W-:Y:S01]  /*09d0*/  FSETP.GEU.AND P6, PT, R4, -R35, PT ;  /* 0x800000230400720b */ /* 0x000fe20003fce000 */
[----:B------:R-:W-:Y:S01]  /*09e0*/  FADD R4, R35, R4 ;  /* 0x0000000423047221 */ /* 0x000fe20000000000 */
[----:B------:R-:W-:Y:S01]  /*09f0*/  FFMA R37, R20, R37, R24 ;  /* 0x0000002514257223 */ /* 0x000fe20000000018 */
[C-C-:B------:R-:W-:Y:S01]  /*0a00*/  FFMA R8, R21.reuse, R8, R25.reuse ;  /* 0x0000000815087223 */ /* 0x140fe20000000019 */
[----:B------:R-:W-:Y:S01]  /*0a10*/  FFMA R10, R21, R10, R25 ;  /* 0x0000000a150a7223 */ /* 0x000fe20000000019 */
[C-C-:B------:R-:W-:Y:S01]  /*0a20*/  FFMA R9, R22.reuse, R9, R26.reuse ;  /* 0x0000000916097223 */ /* 0x140fe2000000001a */
[----:B------:R-:W-:Y:S01]  /*0a30*/  FFMA R33, R22, R33, R26 ;  /* 0x0000002116217223 */ /* 0x000fe2000000001a */
[C-C-:B------:R-:W-:Y:S01]  /*0a40*/  FFMA R2, R23.reuse, R2, R27.reuse ;  /* 0x0000000217027223 */ /* 0x140fe2000000001b */
[----:B------:R-:W-:Y:S01]  /*0a50*/  FFMA R34, R23, R34, R27 ;  /* 0x0000002217227223 */ /* 0x000fe2000000001b */
[----:B------:R-:W-:-:S02]  /*0a60*/  FSEL R4, R4, RZ, P6 ;  /* 0x000000ff04047208 */ /* 0x000fc40003000000 */
[----:B------:R-:W-:Y:S01]  /*0a70*/  FSETP.GEU.AND P5, PT, R5, -R8, PT ;  /* 0x800000080500720b */ /* 0x000fe20003fae000 */
[----:B------:R-:W-:Y:S01]  /*0a80*/  FADD R5, R8, R5 ;  /* 0x0000000508057221 */ /* 0x000fe20000000000 */
        /* <DEDUP_REMOVED lines=12> */
[----:B------:R-:W-:Y:S01]  /*0b50*/  IMAD.WIDE R2, R3, R0, c[0x0][0x160] ;  /* 0x0000580003027625 */ /* 0x000fe200078e0200 */
[----:B------:R-:W-:-:S02]  /*0b60*/  FSEL R5, R5, RZ, P5 ;  /* 0x000000ff05057208 */ /* 0x000fc40002800000 */
[----:B------:R-:W-:Y:S02]  /*0b70*/  FSEL R6, R6, RZ, P4 ;  /* 0x000000ff06067208 */ /* 0x000fe40002000000 */
[----:B------:R-:W-:Y:S02]  /*0b80*/  FSEL R28, R28, RZ, P3 ;  /* 0x000000ff1c1c7208 */ /* 0x000fe40001800000 */
[----:B------:R-:W-:Y:S02]  /*0b90*/  FSEL R29, R10, RZ, P2 ;  /* 0x000000ff0a1d7208 */ /* 0x000fe40001000000 */
[----:B------:R-:W-:Y:S02]  /*0ba0*/  FSEL R30, R30, RZ, P1 ;  /* 0x000000ff1e1e7208 */ /* 0x000fe40000800000 */
[----:B------:R-:W-:Y:S02]  /*0bb0*/  FSEL R7, R7, RZ, P6 ;  /* 0x000000ff07077208 */ /* 0x000fe40003000000 */
[----:B------:R-:W-:-:S03]  /*0bc0*/  FSEL R31, R31, RZ, P0 ;  /* 0x000000ff1f1f7208 */ /* 0x000fc60000000000 */
[----:B------:R-:W-:Y:S04]  /*0bd0*/  STG.E.128 [R2.64], R4 ;  /* 0x0000000402007986 */ /* 0x000fe8000c101d04 */
[----:B------:R-:W-:Y:S01]  /*0be0*/  STG.E.128 [R2.64+0x800], R28 ;  /* 0x0008001c02007986 */ /* 0x000fe2000c101d04 */
[----:B------:R-:W-:Y:S05]  /*0bf0*/  EXIT ;  /* 0x000000000000794d */ /* 0x000fea0003800000 */
.L_x_0:
[----:B------:R-:W-:-:S00]  /*0c00*/  BRA `(.L_x_0) ;  /* 0xfffffff000007947 */ /* 0x000fc0000383ffff */
[----:B------:R-:W-:-:S00]  /*0c10*/  NOP ;  /* 0x0000000000007918 */ /* 0x000fc00000000000 */
        /* <DEDUP_REMOVED lines=14> */
.L_x_1:


//--------------------- .nv.global.init           --------------------------
	.section	.nv.global.init,"aw",@progbits
.nv.global.init:
	.type		_$_str,@object
	.size		_$_str,(_$_str_$_2 - _$_str)
_$_str:
        /*0000*/ 	.byte	0x5f, 0x5f, 0x43, 0x55, 0x44, 0x41, 0x5f, 0x46, 0x54, 0x5a, 0x00
	.type		_$_str_$_2,@object
	.size		_$_str_$_2,(.L_1 - _$_str_$_2)
_$_str_$_2:
        /*000b*/ 	.byte	0x5f, 0x5f, 0x43, 0x55, 0x44, 0x41, 0x5f, 0x50, 0x52, 0x45, 0x43, 0x5f, 0x53, 0x51, 0x52, 0x54
        /*001b*/ 	.byte	0x00
.L_1:
